//
// Generated by NVIDIA NVVM Compiler
//
// Compiler Build ID: CL-36424714
// Cuda compilation tools, release 13.0, V13.0.88
// Based on NVVM 20.0.0
//

.version 9.0
.target sm_100
.address_size 64

	// .globl	_Z9smilarityPxS_S_PcS0_PiS1_S_S_
// _ZZ9smilarityPxS_S_PcS0_PiS1_S_S_E9syncValue has been demoted

.visible .entry _Z9smilarityPxS_S_PcS0_PiS1_S_S_(
	.param .u64 .ptr .align 1 _Z9smilarityPxS_S_PcS0_PiS1_S_S__param_0,
	.param .u64 .ptr .align 1 _Z9smilarityPxS_S_PcS0_PiS1_S_S__param_1,
	.param .u64 .ptr .align 1 _Z9smilarityPxS_S_PcS0_PiS1_S_S__param_2,
	.param .u64 .ptr .align 1 _Z9smilarityPxS_S_PcS0_PiS1_S_S__param_3,
	.param .u64 .ptr .align 1 _Z9smilarityPxS_S_PcS0_PiS1_S_S__param_4,
	.param .u64 .ptr .align 1 _Z9smilarityPxS_S_PcS0_PiS1_S_S__param_5,
	.param .u64 .ptr .align 1 _Z9smilarityPxS_S_PcS0_PiS1_S_S__param_6,
	.param .u64 .ptr .align 1 _Z9smilarityPxS_S_PcS0_PiS1_S_S__param_7,
	.param .u64 .ptr .align 1 _Z9smilarityPxS_S_PcS0_PiS1_S_S__param_8
)
{
	.reg .pred 	%p<15>;
	.reg .b16 	%rs<3>;
	.reg .b32 	%r<22>;
	.reg .b64 	%rd<115>;
	// demoted variable
	.shared .align 4 .u32 _ZZ9smilarityPxS_S_PcS0_PiS1_S_S_E9syncValue;
	ld.param.u64 	%rd43, [_Z9smilarityPxS_S_PcS0_PiS1_S_S__param_0];
	ld.param.u64 	%rd44, [_Z9smilarityPxS_S_PcS0_PiS1_S_S__param_1];
	ld.param.u64 	%rd45, [_Z9smilarityPxS_S_PcS0_PiS1_S_S__param_2];
	ld.param.u64 	%rd41, [_Z9smilarityPxS_S_PcS0_PiS1_S_S__param_6];
	ld.param.u64 	%rd46, [_Z9smilarityPxS_S_PcS0_PiS1_S_S__param_7];
	ld.param.u64 	%rd42, [_Z9smilarityPxS_S_PcS0_PiS1_S_S__param_8];
	cvta.to.global.u64 	%rd1, %rd46;
	cvta.to.global.u64 	%rd47, %rd45;
	cvta.to.global.u64 	%rd48, %rd44;
	cvta.to.global.u64 	%rd2, %rd43;
	ld.global.u64 	%rd3, [%rd2];
	ld.global.u64 	%rd4, [%rd48];
	ld.global.u64 	%rd109, [%rd47];
	add.s64 	%rd6, %rd3, 1;
	setp.lt.s64 	%p1, %rd6, %rd109;
	@%p1 bra 	$L__BB0_3;
	setp.gt.s64 	%p2, %rd4, %rd6;
	@%p2 bra 	$L__BB0_4;
	mul.lo.s64 	%rd49, %rd109, %rd4;
	sub.s64 	%rd50, %rd4, %rd6;
	add.s64 	%rd51, %rd50, %rd109;
	add.s64 	%rd52, %rd51, -1;
	mul.lo.s64 	%rd53, %rd52, %rd51;
	shr.u64 	%rd54, %rd53, 63;
	add.s64 	%rd55, %rd53, %rd54;
	shr.s64 	%rd56, %rd55, 1;
	sub.s64 	%rd107, %rd49, %rd56;
	bra.uni 	$L__BB0_5;
$L__BB0_3:
	add.s64 	%rd109, %rd3, 2;
	mul.lo.s64 	%rd72, %rd6, %rd109;
	shr.u64 	%rd73, %rd72, 63;
	add.s64 	%rd74, %rd72, %rd73;
	shr.s64 	%rd107, %rd74, 1;
	sub.s64 	%rd110, %rd107, %rd109;
	add.s64 	%rd111, %rd110, 1;
	shl.b64 	%rd75, %rd109, 1;
	sub.s64 	%rd76, %rd107, %rd75;
	add.s64 	%rd108, %rd76, 2;
	mov.u64 	%rd112, %rd6;
	bra.uni 	$L__BB0_10;
$L__BB0_4:
	add.s64 	%rd57, %rd3, 2;
	mul.lo.s64 	%rd58, %rd6, %rd57;
	shr.u64 	%rd59, %rd58, 63;
	add.s64 	%rd60, %rd58, %rd59;
	shr.s64 	%rd61, %rd60, 1;
	sub.s64 	%rd62, %rd57, %rd109;
	mad.lo.s64 	%rd107, %rd62, %rd109, %rd61;
$L__BB0_5:
	setp.gt.s64 	%p3, %rd4, %rd6;
	@%p3 bra 	$L__BB0_7;
	sub.s64 	%rd63, %rd4, %rd3;
	add.s64 	%rd64, %rd63, %rd109;
	add.s64 	%rd109, %rd64, -2;
	add.s64 	%rd112, %rd64, -3;
	sub.s64 	%rd65, %rd107, %rd64;
	add.s64 	%rd110, %rd65, 1;
	sub.s64 	%rd111, %rd107, %rd109;
	shl.b64 	%rd66, %rd109, 1;
	sub.s64 	%rd67, %rd107, %rd66;
	add.s64 	%rd108, %rd67, -2;
	bra.uni 	$L__BB0_10;
$L__BB0_7:
	add.s64 	%rd112, %rd109, -1;
	not.b64 	%rd68, %rd109;
	add.s64 	%rd110, %rd107, %rd68;
	sub.s64 	%rd111, %rd107, %rd109;
	setp.lt.s64 	%p4, %rd3, %rd109;
	@%p4 bra 	$L__BB0_9;
	shl.b64 	%rd69, %rd109, 1;
	not.b64 	%rd70, %rd69;
	add.s64 	%rd108, %rd107, %rd70;
	bra.uni 	$L__BB0_10;
$L__BB0_9:
	shl.b64 	%rd71, %rd109, 1;
	sub.s64 	%rd108, %rd107, %rd71;
$L__BB0_10:
	mov.u32 	%r1, %ctaid.x;
	mov.u32 	%r3, %ntid.x;
	mov.u32 	%r2, %tid.x;
	mad.lo.s32 	%r4, %r1, %r3, %r2;
	cvt.u64.u32 	%rd77, %r4;
	setp.gt.s64 	%p5, %rd4, %rd6;
	selp.u64 	%rd78, 1, 0, %p5;
	add.s64 	%rd31, %rd78, %rd77;
	setp.ge.s64 	%p6, %rd31, %rd112;
	@%p6 bra 	$L__BB0_20;
	setp.le.s64 	%p7, %rd4, %rd6;
	add.s64 	%rd32, %rd107, %rd31;
	@%p7 bra 	$L__BB0_13;
	sub.s64 	%rd114, %rd6, %rd31;
	add.s64 	%rd113, %rd31, -1;
	bra.uni 	$L__BB0_14;
$L__BB0_13:
	not.b64 	%rd80, %rd31;
	add.s64 	%rd114, %rd4, %rd80;
	mov.b64 	%rd113, -1;
$L__BB0_14:
	ld.param.u64 	%rd105, [_Z9smilarityPxS_S_PcS0_PiS1_S_S__param_5];
	ld.param.u64 	%rd104, [_Z9smilarityPxS_S_PcS0_PiS1_S_S__param_4];
	ld.param.u64 	%rd103, [_Z9smilarityPxS_S_PcS0_PiS1_S_S__param_3];
	cvta.to.global.u64 	%rd81, %rd105;
	add.s64 	%rd82, %rd110, %rd31;
	shl.b64 	%rd83, %rd82, 2;
	add.s64 	%rd84, %rd81, %rd83;
	ld.global.u32 	%r5, [%rd84];
	add.s32 	%r6, %r5, -4;
	add.s64 	%rd85, %rd111, %rd31;
	shl.b64 	%rd86, %rd85, 2;
	add.s64 	%rd87, %rd81, %rd86;
	ld.global.u32 	%r7, [%rd87];
	add.s32 	%r8, %r7, -4;
	cvta.to.global.u64 	%rd88, %rd103;
	add.s64 	%rd89, %rd88, %rd114;
	ld.global.u8 	%rs1, [%rd89+-1];
	cvta.to.global.u64 	%rd90, %rd104;
	add.s64 	%rd91, %rd90, %rd113;
	ld.global.u8 	%rs2, [%rd91];
	setp.eq.s16 	%p8, %rs1, %rs2;
	selp.b32 	%r9, 5, -3, %p8;
	add.s64 	%rd92, %rd108, %rd31;
	shl.b64 	%rd93, %rd92, 2;
	add.s64 	%rd94, %rd81, %rd93;
	ld.global.u32 	%r10, [%rd94];
	add.s32 	%r11, %r9, %r10;
	setp.gt.s32 	%p9, %r11, 0;
	max.s32 	%r12, %r11, 0;
	selp.b32 	%r13, 3, 0, %p9;
	setp.gt.s32 	%p10, %r6, %r12;
	max.s32 	%r14, %r6, %r12;
	selp.b32 	%r15, 1, %r13, %p10;
	setp.gt.s32 	%p11, %r8, %r14;
	max.s32 	%r16, %r8, %r14;
	selp.b32 	%r17, 2, %r15, %p11;
	shl.b64 	%rd95, %rd32, 2;
	add.s64 	%rd96, %rd81, %rd95;
	st.global.u32 	[%rd96], %r16;
	cvta.to.global.u64 	%rd97, %rd41;
	add.s64 	%rd98, %rd97, %rd95;
	st.global.u32 	[%rd98], %r17;
	ld.global.u64 	%rd99, [%rd1];
	shl.b64 	%rd100, %rd99, 2;
	add.s64 	%rd101, %rd81, %rd100;
	ld.global.u32 	%r18, [%rd101];
	setp.le.s32 	%p12, %r16, %r18;
	@%p12 bra 	$L__BB0_16;
	st.global.u64 	[%rd1], %rd32;
	cvta.to.global.u64 	%rd102, %rd42;
	st.global.u64 	[%rd102], %rd109;
$L__BB0_16:
	setp.ne.s32 	%p13, %r2, 0;
	@%p13 bra 	$L__BB0_18;
	mov.b32 	%r19, 0;
	st.shared.u32 	[_ZZ9smilarityPxS_S_PcS0_PiS1_S_S_E9syncValue], %r19;
	membar.gl;
	atom.shared.add.u32 	%r20, [_ZZ9smilarityPxS_S_PcS0_PiS1_S_S_E9syncValue], 1;
$L__BB0_18:
	or.b32  	%r21, %r2, %r1;
	setp.ne.s32 	%p14, %r21, 0;
	@%p14 bra 	$L__BB0_20;
	st.global.u64 	[%rd2], %rd114;
$L__BB0_20:
	ret;

}


// ===== COMPILED SASS (sm_100) =====

	.target	sm_100

	.elftype	@"ET_EXEC"


//--------------------- .note.nv.tkinfo           --------------------------
	.section	.note.nv.tkinfo,"",@"SHT_NOTE"
	.sectionflags	@"SHF_NOTE_NV_TKINFO"
	.tkinfo
        /*0018*/ 	.word	0x00000002
        /*0030*/ 	.string	""
        /*0030*/ 	.string	"ptxas"
        /*0030*/ 	.string	"Cuda compilation tools, release 13.0, V13.0.88"
        /*0030*/ 	.string	"Build cuda_13.0.r13.0/compiler.36424714_0"
        /*0030*/ 	.string	"-arch sm_100 -m 64 "



//--------------------- .note.nv.cuinfo           --------------------------
	.section	.note.nv.cuinfo,"",@"SHT_NOTE"
	.sectionflags	@"SHF_NOTE_NV_CUINFO"
        /*0018*/ 	.short	0x0002
        /*001a*/ 	.short	0x0064
        /*001c*/ 	.short	0x0082
	.zero		2


//--------------------- .nv.info                  --------------------------
	.section	.nv.info,"",@"SHT_CUDA_INFO"
	.align	4


	//----- nvinfo : EIATTR_REGCOUNT
	.align		4
        /*0000*/ 	.byte	0x04, 0x2f
        /*0002*/ 	.short	(.L_1 - .L_0)
	.align		4
.L_0:
        /*0004*/ 	.word	index@(_Z9smilarityPxS_S_PcS0_PiS1_S_S_)
        /*0008*/ 	.word	0x0000001c


	//----- nvinfo : EIATTR_FRAME_SIZE
	.align		4
.L_1:
        /*000c*/ 	.byte	0x04, 0x11
        /*000e*/ 	.short	(.L_3 - .L_2)
	.align		4
.L_2:
        /*0010*/ 	.word	index@(_Z9smilarityPxS_S_PcS0_PiS1_S_S_)
        /*0014*/ 	.word	0x00000000


	//----- nvinfo : EIATTR_MIN_STACK_SIZE
	.align		4
.L_3:
        /*0018*/ 	.byte	0x04, 0x12
        /*001a*/ 	.short	(.L_5 - .L_4)
	.align		4
.L_4:
        /*001c*/ 	.word	index@(_Z9smilarityPxS_S_PcS0_PiS1_S_S_)
        /*0020*/ 	.word	0x00000000
.L_5:


//--------------------- .nv.compat                --------------------------
	.section	.nv.compat,"",@"SHT_CUDA_COMPAT_INFO"
	.align	4
        /*0000*/ 	.byte	0x02, 0x09, 0x00, 0x00, 0x02, 0x02, 0x01, 0x00, 0x02, 0x05, 0x05, 0x00, 0x03, 0x07, 0x01, 0x01
        /*0010*/ 	.byte	0x02, 0x03, 0x00, 0x00, 0x02, 0x06, 0x01, 0x00, 0x04, 0x0b, 0x08, 0x00, 0x09, 0x00, 0x00, 0x00
        /*0020*/ 	.byte	0x00, 0x00, 0x00, 0x00


//--------------------- .nv.info._Z9smilarityPxS_S_PcS0_PiS1_S_S_ --------------------------
	.section	.nv.info._Z9smilarityPxS_S_PcS0_PiS1_S_S_,"",@"SHT_CUDA_INFO"
	.sectionflags	@""
	.align	4


	//----- nvinfo : EIATTR_CUDA_API_VERSION
	.align		4
        /*0000*/ 	.byte	0x04, 0x37
        /*0002*/ 	.short	(.L_7 - .L_6)
.L_6:
        /*0004*/ 	.word	0x00000082


	//----- nvinfo : EIATTR_KPARAM_INFO
	.align		4
.L_7:
        /*0008*/ 	.byte	0x04, 0x17
        /*000a*/ 	.short	(.L_9 - .L_8)
.L_8:
        /*000c*/ 	.word	0x00000000
        /*0010*/ 	.short	0x0008
        /*0012*/ 	.short	0x0040
        /*0014*/ 	.byte	0x00, 0xf5, 0x21, 0x00


	//----- nvinfo : EIATTR_KPARAM_INFO
	.align		4
.L_9:
        /*0018*/ 	.byte	0x04, 0x17
        /*001a*/ 	.short	(.L_11 - .L_10)
.L_10:
        /*001c*/ 	.word	0x00000000
        /*0020*/ 	.short	0x0007
        /*0022*/ 	.short	0x0038
        /*0024*/ 	.byte	0x00, 0xf5, 0x21, 0x00


	//----- nvinfo : EIATTR_KPARAM_INFO
	.align		4
.L_11:
        /*0028*/ 	.byte	0x04, 0x17
        /*002a*/ 	.short	(.L_13 - .L_12)
.L_12:
        /*002c*/ 	.word	0x00000000
        /*0030*/ 	.short	0x0006
        /*0032*/ 	.short	0x0030
        /*0034*/ 	.byte	0x00, 0xf5, 0x21, 0x00


	//----- nvinfo : EIATTR_KPARAM_INFO
	.align		4
.L_13:
        /*0038*/ 	.byte	0x04, 0x17
        /*003a*/ 	.short	(.L_15 - .L_14)
.L_14:
        /*003c*/ 	.word	0x00000000
        /*0040*/ 	.short	0x0005
        /*0042*/ 	.short	0x0028
        /*0044*/ 	.byte	0x00, 0xf5, 0x21, 0x00


	//----- nvinfo : EIATTR_KPARAM_INFO
	.align		4
.L_15:
        /*0048*/ 	.byte	0x04, 0x17
        /*004a*/ 	.short	(.L_17 - .L_16)
.L_16:
        /*004c*/ 	.word	0x00000000
        /*0050*/ 	.short	0x0004
        /*0052*/ 	.short	0x0020
        /*0054*/ 	.byte	0x00, 0xf5, 0x21, 0x00


	//----- nvinfo : EIATTR_KPARAM_INFO
	.align		4
.L_17:
        /*0058*/ 	.byte	0x04, 0x17
        /*005a*/ 	.short	(.L_19 - .L_18)
.L_18:
        /*005c*/ 	.word	0x00000000
        /*0060*/ 	.short	0x0003
        /*0062*/ 	.short	0x0018
        /*0064*/ 	.byte	0x00, 0xf5, 0x21, 0x00


	//----- nvinfo : EIATTR_KPARAM_INFO
	.align		4
.L_19:
        /*0068*/ 	.byte	0x04, 0x17
        /*006a*/ 	.short	(.L_21 - .L_20)
.L_20:
        /*006c*/ 	.word	0x00000000
        /*0070*/ 	.short	0x0002
        /*0072*/ 	.short	0x0010
        /*0074*/ 	.byte	0x00, 0xf5, 0x21, 0x00


	//----- nvinfo : EIATTR_KPARAM_INFO
	.align		4
.L_21:
        /*0078*/ 	.byte	0x04, 0x17
        /*007a*/ 	.short	(.L_23 - .L_22)
.L_22:
        /*007c*/ 	.word	0x00000000
        /*0080*/ 	.short	0x0001
        /*0082*/ 	.short	0x0008
        /*0084*/ 	.byte	0x00, 0xf5, 0x21, 0x00


	//----- nvinfo : EIATTR_KPARAM_INFO
	.align		4
.L_23:
        /*0088*/ 	.byte	0x04, 0x17
        /*008a*/ 	.short	(.L_25 - .L_24)
.L_24:
        /*008c*/ 	.word	0x00000000
        /*0090*/ 	.short	0x0000
        /*0092*/ 	.short	0x0000
        /*0094*/ 	.byte	0x00, 0xf5, 0x21, 0x00


	//----- nvinfo : EIATTR_SPARSE_MMA_MASK
	.align		4
.L_25:
        /*0098*/ 	.byte	0x03, 0x50
        /*009a*/ 	.short	0x0000


	//----- nvinfo : EIATTR_MAXREG_COUNT
	.align		4
        /*009c*/ 	.byte	0x03, 0x1b
        /*009e*/ 	.short	0x00ff


	//----- nvinfo : EIATTR_MERCURY_ISA_VERSION
	.align		4
        /*00a0*/ 	.byte	0x03, 0x5f
        /*00a2*/ 	.short	0x0101


	//----- nvinfo : EIATTR_VRC_CTA_INIT_COUNT
	.align		4
        /*00a4*/ 	.byte	0x02, 0x4a
	.zero		1
	.zero		1


	//----- nvinfo : EIATTR_EXIT_INSTR_OFFSETS
	.align		4
        /*00a8*/ 	.byte	0x04, 0x1c
        /*00aa*/ 	.short	(.L_27 - .L_26)


	//   ....[0]....
.L_26:
        /*00ac*/ 	.word	0x000007a0


	//   ....[1]....
        /*00b0*/ 	.word	0x00000d00


	//   ....[2]....
        /*00b4*/ 	.word	0x00000d30


	//----- nvinfo : EIATTR_CRS_STACK_SIZE
	.align		4
.L_27:
        /*00b8*/ 	.byte	0x04, 0x1e
        /*00ba*/ 	.short	(.L_29 - .L_28)
.L_28:
        /*00bc*/ 	.word	0x00000000


	//----- nvinfo : EIATTR_CBANK_PARAM_SIZE
	.align		4
.L_29:
        /*00c0*/ 	.byte	0x03, 0x19
        /*00c2*/ 	.short	0x0048


	//----- nvinfo : EIATTR_PARAM_CBANK
	.align		4
        /*00c4*/ 	.byte	0x04, 0x0a
        /*00c6*/ 	.short	(.L_31 - .L_30)
	.align		4
.L_30:
        /*00c8*/ 	.word	index@(.nv.constant0._Z9smilarityPxS_S_PcS0_PiS1_S_S_)
        /*00cc*/ 	.short	0x0380
        /*00ce*/ 	.short	0x0048


	//----- nvinfo : EIATTR_SW_WAR
	.align		4
.L_31:
        /*00d0*/ 	.byte	0x04, 0x36
        /*00d2*/ 	.short	(.L_33 - .L_32)
.L_32:
        /*00d4*/ 	.word	0x00000008
.L_33:


//--------------------- .nv.callgraph             --------------------------
	.section	.nv.callgraph,"",@"SHT_CUDA_CALLGRAPH"
	.align	4
	.sectionentsize	8
	.align		4
        /*0000*/ 	.word	0x00000000
	.align		4
        /*0004*/ 	.word	0xffffffff
	.align		4
        /*0008*/ 	.word	0x00000000
	.align		4
        /*000c*/ 	.word	0xfffffffe
	.align		4
        /*0010*/ 	.word	0x00000000
	.align		4
        /*0014*/ 	.word	0xfffffffd
	.align		4
        /*0018*/ 	.word	0x00000000
	.align		4
        /*001c*/ 	.word	0xfffffffc


//--------------------- .text._Z9smilarityPxS_S_PcS0_PiS1_S_S_ --------------------------
	.section	.text._Z9smilarityPxS_S_PcS0_PiS1_S_S_,"ax",@progbits
	.align	128
        .global         _Z9smilarityPxS_S_PcS0_PiS1_S_S_
        .type           _Z9smilarityPxS_S_PcS0_PiS1_S_S_,@function
        .size           _Z9smilarityPxS_S_PcS0_PiS1_S_S_,(.L_x_9 - _Z9smilarityPxS_S_PcS0_PiS1_S_S_)
        .other          _Z9smilarityPxS_S_PcS0_PiS1_S_S_,@"STO_CUDA_ENTRY STV_DEFAULT"
_Z9smilarityPxS_S_PcS0_PiS1_S_S_:
.text._Z9smilarityPxS_S_PcS0_PiS1_S_S_:
[----:B------:R-:W-:Y:S08]  /*0000*/  LDC R1, c[0x0][0x37c] ;  /* 0x0000df00ff017b82 */ /* 0x000ff00000000800 */
[----:B------:R-:W0:Y:S01]  /*0010*/  LDC.64 R2, c[0x0][0x380] ;  /* 0x0000e000ff027b82 */ /* 0x000e220000000a00 */
[----:B------:R-:W0:Y:S07]  /*0020*/  LDCU.64 UR6, c[0x0][0x358] ;  /* 0x00006b00ff0677ac */ /* 0x000e2e0008000a00 */
[----:B------:R-:W1:Y:S08]  /*0030*/  LDC.64 R10, c[0x0][0x390] ;  /* 0x0000e400ff0a7b82 */ /* 0x000e700000000a00 */
[----:B------:R-:W2:Y:S01]  /*0040*/  LDC.64 R4, c[0x0][0x388] ;  /* 0x0000e200ff047b82 */ /* 0x000ea20000000a00 */
[----:B0-----:R-:W3:Y:S04]  /*0050*/  LDG.E.64 R6, desc[UR6][R2.64] ;  /* 0x0000000602067981 */ /* 0x001ee8000c1e1b00 */
[----:B-1----:R-:W4:Y:S04]  /*0060*/  LDG.E.64 R12, desc[UR6][R10.64] ;  /* 0x000000060a0c7981 */ /* 0x002f28000c1e1b00 */
[----:B--2---:R-:W5:Y:S01]  /*0070*/  LDG.E.64 R4, desc[UR6][R4.64] ;  /* 0x0000000604047981 */ /* 0x004f62000c1e1b00 */
[----:B---3--:R-:W-:-:S05]  /*0080*/  IADD3 R9, P1, PT, R6, 0x1, RZ ;  /* 0x0000000106097810 */ /* 0x008fca0007f3e0ff */
[----:B------:R-:W-:Y:S01]  /*0090*/  IMAD.X R15, RZ, RZ, R7, P1 ;  /* 0x000000ffff0f7224 */ /* 0x000fe200008e0607 */
[----:B----4-:R-:W-:-:S04]  /*00a0*/  ISETP.GE.U32.AND P0, PT, R9, R12, PT ;  /* 0x0000000c0900720c */ /* 0x010fc80003f06070 */
[----:B------:R-:W-:-:S13]  /*00b0*/  ISETP.GE.AND.EX P0, PT, R15, R13, PT, P0 ;  /* 0x0000000d0f00720c */ /* 0x000fda0003f06300 */
[----:B------:R-:W-:Y:S05]  /*00c0*/  @!P0 BRA `(.L_x_0) ;  /* 0x0000000400388947 */ /* 0x000fea0003800000 */
[----:B-----5:R-:W-:Y:S01]  /*00d0*/  ISETP.GT.U32.AND P0, PT, R4, R9, PT ;  /* 0x000000090400720c */ /* 0x020fe20003f04070 */
[----:B------:R-:W-:Y:S02]  /*00e0*/  IMAD.MOV.U32 R11, RZ, RZ, R12 ;  /* 0x000000ffff0b7224 */ /* 0x000fe400078e000c */
[----:B------:R-:W-:Y:S01]  /*00f0*/  IMAD.MOV.U32 R0, RZ, RZ, R13 ;  /* 0x000000ffff007224 */ /* 0x000fe200078e000d */
[----:B------:R-:W-:-:S13]  /*0100*/  ISETP.GT.AND.EX P0, PT, R5, R15, PT, P0 ;  /* 0x0000000f0500720c */ /* 0x000fda0003f04300 */
[----:B------:R-:W-:Y:S05]  /*0110*/  @P0 BRA `(.L_x_1) ;  /* 0x00000000004c0947 */ /* 0x000fea0003800000 */
[----:B------:R-:W-:-:S04]  /*0120*/  IADD3 R13, P1, P2, R11, R4, -R9 ;  /* 0x000000040b0d7210 */ /* 0x000fc80007a3e809 */
[----:B------:R-:W-:Y:S02]  /*0130*/  IADD3.X R17, PT, PT, R0, R5, ~R15, P1, P2 ;  /* 0x0000000500117210 */ /* 0x000fe40000fe4c0f */
[----:B------:R-:W-:-:S04]  /*0140*/  IADD3 R8, P1, PT, R13, -0x1, RZ ;  /* 0xffffffff0d087810 */ /* 0x000fc80007f3e0ff */
[----:B------:R-:W-:-:S05]  /*0150*/  IADD3.X R10, PT, PT, R17, -0x1, RZ, P1, !PT ;  /* 0xffffffff110a7810 */ /* 0x000fca0000ffe4ff */
[-C--:B------:R-:W-:Y:S02]  /*0160*/  IMAD R10, R10, R13.reuse, RZ ;  /* 0x0000000d0a0a7224 */ /* 0x080fe400078e02ff */
[----:B------:R-:W-:-:S04]  /*0170*/  IMAD.WIDE.U32 R12, R8, R13, RZ ;  /* 0x0000000d080c7225 */ /* 0x000fc800078e00ff */
[----:B------:R-:W-:Y:S02]  /*0180*/  IMAD R17, R8, R17, R10 ;  /* 0x0000001108117224 */ /* 0x000fe400078e020a */
[----:B------:R-:W-:Y:S02]  /*0190*/  IMAD R10, R0, R4, RZ ;  /* 0x00000004000a7224 */ /* 0x000fe400078e02ff */
[----:B------:R-:W-:-:S05]  /*01a0*/  IMAD.IADD R13, R13, 0x1, R17 ;  /* 0x000000010d0d7824 */ /* 0x000fca00078e0211 */
[----:B------:R-:W-:-:S05]  /*01b0*/  LEA.HI R16, P1, R13, R12, RZ, 0x1 ;  /* 0x0000000c0d107211 */ /* 0x000fca00078308ff */
[----:B------:R-:W-:-:S05]  /*01c0*/  IMAD.X R13, RZ, RZ, R13, P1 ;  /* 0x000000ffff0d7224 */ /* 0x000fca00008e060d */
[--C-:B------:R-:W-:Y:S02]  /*01d0*/  SHF.R.S64 R16, R16, 0x1, R13.reuse ;  /* 0x0000000110107819 */ /* 0x100fe4000000100d */
[----:B------:R-:W-:Y:S01]  /*01e0*/  SHF.R.S32.HI R8, RZ, 0x1, R13 ;  /* 0x00000001ff087819 */ /* 0x000fe2000001140d */
[----:B------:R-:W-:Y:S01]  /*01f0*/  IMAD R13, R5, R11, R10 ;  /* 0x0000000b050d7224 */ /* 0x000fe200078e020a */
[----:B------:R-:W-:-:S05]  /*0200*/  IADD3 R16, P1, PT, RZ, -R16, RZ ;  /* 0x80000010ff107210 */ /* 0x000fca0007f3e0ff */
[----:B------:R-:W-:Y:S02]  /*0210*/  IMAD.X R17, RZ, RZ, ~R8, P1 ;  /* 0x000000ffff117224 */ /* 0x000fe400008e0e08 */
[----:B------:R-:W-:-:S04]  /*0220*/  IMAD.WIDE.U32 R16, R4, R11, R16 ;  /* 0x0000000b04107225 */ /* 0x000fc800078e0010 */
[----:B------:R-:W-:Y:S01]  /*0230*/  IMAD.IADD R13, R17, 0x1, R13 ;  /* 0x00000001110d7824 */ /* 0x000fe200078e020d */
[----:B------:R-:W-:Y:S06]  /*0240*/  BRA `(.L_x_2) ;  /* 0x0000000000407947 */ /* 0x000fec0003800000 */
.L_x_1:
[----:B------:R-:W-:-:S05]  /*0250*/  IADD3 R8, P1, PT, R6, 0x2, RZ ;  /* 0x0000000206087810 */ /* 0x000fca0007f3e0ff */
[----:B------:R-:W-:Y:S02]  /*0260*/  IMAD.X R10, RZ, RZ, R7, P1 ;  /* 0x000000ffff0a7224 */ /* 0x000fe400008e0607 */
[-C--:B------:R-:W-:Y:S02]  /*0270*/  IMAD R14, R15, R8.reuse, RZ ;  /* 0x000000080f0e7224 */ /* 0x080fe400078e02ff */
[----:B------:R-:W-:-:S04]  /*0280*/  IMAD.WIDE.U32 R12, R9, R8, RZ ;  /* 0x00000008090c7225 */ /* 0x000fc800078e00ff */
[----:B------:R-:W-:-:S04]  /*0290*/  IMAD R17, R10, R9, R14 ;  /* 0x000000090a117224 */ /* 0x000fc800078e020e */
[----:B------:R-:W-:Y:S01]  /*02a0*/  IMAD.IADD R17, R13, 0x1, R17 ;  /* 0x000000010d117824 */ /* 0x000fe200078e0211 */
[----:B------:R-:W-:-:S04]  /*02b0*/  IADD3 R13, P2, PT, R8, -R11, RZ ;  /* 0x8000000b080d7210 */ /* 0x000fc80007f5e0ff */
[----:B------:R-:W-:Y:S01]  /*02c0*/  LEA.HI R12, P1, R17, R12, RZ, 0x1 ;  /* 0x0000000c110c7211 */ /* 0x000fe200078308ff */
[----:B------:R-:W-:-:S04]  /*02d0*/  IMAD.X R8, R10, 0x1, ~R0, P2 ;  /* 0x000000010a087824 */ /* 0x000fc800010e0e00 */
[----:B------:R-:W-:Y:S02]  /*02e0*/  IMAD.X R17, RZ, RZ, R17, P1 ;  /* 0x000000ffff117224 */ /* 0x000fe400008e0611 */
[----:B------:R-:W-:-:S03]  /*02f0*/  IMAD R8, R8, R11, RZ ;  /* 0x0000000b08087224 */ /* 0x000fc600078e02ff */
[--C-:B------:R-:W-:Y:S01]  /*0300*/  SHF.R.S64 R16, R12, 0x1, R17.reuse ;  /* 0x000000010c107819 */ /* 0x100fe20000001011 */
[----:B------:R-:W-:Y:S01]  /*0310*/  IMAD R19, R13, R0, R8 ;  /* 0x000000000d137224 */ /* 0x000fe200078e0208 */
[----:B------:R-:W-:-:S03]  /*0320*/  SHF.R.S32.HI R17, RZ, 0x1, R17 ;  /* 0x00000001ff117819 */ /* 0x000fc60000011411 */
[----:B------:R-:W-:-:S04]  /*0330*/  IMAD.WIDE.U32 R16, R13, R11, R16 ;  /* 0x0000000b0d107225 */ /* 0x000fc800078e0010 */
[----:B------:R-:W-:-:S07]  /*0340*/  IMAD.IADD R13, R17, 0x1, R19 ;  /* 0x00000001110d7824 */ /* 0x000fce00078e0213 */
.L_x_2:
[----:B------:R-:W-:Y:S05]  /*0350*/  @P0 BRA `(.L_x_3) ;  /* 0x00000000003c0947 */ /* 0x000fea0003800000 */
[----:B------:R-:W-:-:S04]  /*0360*/  IADD3 R17, P0, P1, R11, R4, -R6 ;  /* 0x000000040b117210 */ /* 0x000fc8000791e806 */
[C---:B------:R-:W-:Y:S02]  /*0370*/  IADD3 R11, P3, PT, R17.reuse, -0x2, RZ ;  /* 0xfffffffe110b7810 */ /* 0x040fe40007f7e0ff */
[----:B------:R-:W-:Y:S02]  /*0380*/  IADD3.X R12, PT, PT, R0, R5, ~R7, P0, P1 ;  /* 0x00000005000c7210 */ /* 0x000fe400007e2c07 */
[----:B------:R-:W-:Y:S01]  /*0390*/  IADD3 R8, P0, PT, R17, -0x3, RZ ;  /* 0xfffffffd11087810 */ /* 0x000fe20007f1e0ff */
[C---:B------:R-:W-:Y:S01]  /*03a0*/  IMAD.SHL.U32 R7, R11.reuse, 0x2, RZ ;  /* 0x000000020b077824 */ /* 0x040fe200078e00ff */
[----:B------:R-:W-:Y:S02]  /*03b0*/  IADD3.X R0, PT, PT, R12, -0x1, RZ, P3, !PT ;  /* 0xffffffff0c007810 */ /* 0x000fe40001ffe4ff */
[----:B------:R-:W-:Y:S02]  /*03c0*/  IADD3 R20, P3, PT, -R11, R16, RZ ;  /* 0x000000100b147210 */ /* 0x000fe40007f7e1ff */
[----:B------:R-:W-:-:S02]  /*03d0*/  IADD3 R18, P1, P2, R16, 0x1, -R17 ;  /* 0x0000000110127810 */ /* 0x000fc40007a3e811 */
[----:B------:R-:W-:Y:S01]  /*03e0*/  IADD3 R6, P4, P5, R16, -0x2, -R7 ;  /* 0xfffffffe10067810 */ /* 0x000fe20007d9e807 */
[--C-:B------:R-:W-:Y:S01]  /*03f0*/  IMAD.X R21, R13, 0x1, ~R0.reuse, P3 ;  /* 0x000000010d157824 */ /* 0x100fe200018e0e00 */
[----:B------:R-:W-:Y:S02]  /*0400*/  SHF.L.U64.HI R10, R11, 0x1, R0 ;  /* 0x000000010b0a7819 */ /* 0x000fe40000010200 */
[----:B------:R-:W-:Y:S02]  /*0410*/  IADD3.X R23, PT, PT, R12, -0x1, RZ, P0, !PT ;  /* 0xffffffff0c177810 */ /* 0x000fe400007fe4ff */
[C---:B------:R-:W-:Y:S02]  /*0420*/  IADD3.X R19, PT, PT, R13.reuse, RZ, ~R12, P1, P2 ;  /* 0x000000ff0d137210 */ /* 0x040fe40000fe4c0c */
[----:B------:R-:W-:Y:S01]  /*0430*/  IADD3.X R7, PT, PT, R13, -0x1, ~R10, P4, P5 ;  /* 0xffffffff0d077810 */ /* 0x000fe200027eac0a */
[----:B------:R-:W-:Y:S06]  /*0440*/  BRA `(.L_x_4) ;  /* 0x0000000000a87947 */ /* 0x000fec0003800000 */
.L_x_3:
[-C--:B------:R-:W-:Y:S02]  /*0450*/  ISETP.GE.U32.AND P0, PT, R6, R11.reuse, PT ;  /* 0x0000000b0600720c */ /* 0x080fe40003f06070 */
[-C--:B------:R-:W-:Y:S02]  /*0460*/  LOP3.LUT R17, RZ, R11.reuse, RZ, 0x33, !PT ;  /* 0x0000000bff117212 */ /* 0x080fe400078e33ff */
[----:B------:R-:W-:Y:S02]  /*0470*/  ISETP.GE.AND.EX P0, PT, R7, R0, PT, P0 ;  /* 0x000000000700720c */ /* 0x000fe40003f06300 */
[----:B------:R-:W-:Y:S02]  /*0480*/  IADD3 R20, P3, PT, R16, -R11, RZ ;  /* 0x8000000b10147210 */ /* 0x000fe40007f7e0ff */
[----:B------:R-:W-:Y:S02]  /*0490*/  IADD3 R18, P2, PT, R17, R16, RZ ;  /* 0x0000001011127210 */ /* 0x000fe40007f5e0ff */
[----:B------:R-:W-:Y:S01]  /*04a0*/  LOP3.LUT R6, RZ, R0, RZ, 0x33, !PT ;  /* 0x00000000ff067212 */ /* 0x000fe200078e33ff */
[----:B------:R-:W-:Y:S01]  /*04b0*/  IMAD.X R21, R13, 0x1, ~R0, P3 ;  /* 0x000000010d157824 */ /* 0x000fe200018e0e00 */
[----:B------:R-:W-:-:S03]  /*04c0*/  IADD3 R8, P1, PT, R11, -0x1, RZ ;  /* 0xffffffff0b087810 */ /* 0x000fc60007f3e0ff */
[----:B------:R-:W-:Y:S01]  /*04d0*/  IMAD.X R19, R6, 0x1, R13, P2 ;  /* 0x0000000106137824 */ /* 0x000fe200010e060d */
[----:B------:R-:W-:Y:S01]  /*04e0*/  IADD3.X R23, PT, PT, R0, -0x1, RZ, P1, !PT ;  /* 0xffffffff00177810 */ /* 0x000fe20000ffe4ff */
[----:B------:R-:W-:Y:S08]  /*04f0*/  @!P0 BRA `(.L_x_5) ;  /* 0x00000000001c8947 */ /* 0x000ff00003800000 */
[C---:B------:R-:W-:Y:S01]  /*0500*/  IMAD.SHL.U32 R7, R11.reuse, 0x2, RZ ;  /* 0x000000020b077824 */ /* 0x040fe200078e00ff */
[----:B------:R-:W-:-:S04]  /*0510*/  SHF.L.U64.HI R10, R11, 0x1, R0 ;  /* 0x000000010b0a7819 */ /* 0x000fc80000010200 */
[----:B------:R-:W-:Y:S02]  /*0520*/  LOP3.LUT R7, RZ, R7, RZ, 0x33, !PT ;  /* 0x00000007ff077212 */ /* 0x000fe400078e33ff */
[----:B------:R-:W-:Y:S02]  /*0530*/  LOP3.LUT R10, RZ, R10, RZ, 0x33, !PT ;  /* 0x0000000aff0a7212 */ /* 0x000fe400078e33ff */
[----:B------:R-:W-:-:S05]  /*0540*/  IADD3 R6, P0, PT, R7, R16, RZ ;  /* 0x0000001007067210 */ /* 0x000fca0007f1e0ff */
[----:B------:R-:W-:Y:S01]  /*0550*/  IMAD.X R7, R10, 0x1, R13, P0 ;  /* 0x000000010a077824 */ /* 0x000fe200000e060d */
[----:B------:R-:W-:Y:S07]  /*0560*/  BRA `(.L_x_4) ;  /* 0x0000000000607947 */ /* 0x000fee0003800000 */
.L_x_5:
[C---:B------:R-:W-:Y:S02]  /*0570*/  LEA R6, P0, -R11.reuse, R16, 0x1 ;  /* 0x000000100b067211 */ /* 0x040fe400078009ff */
[----:B------:R-:W-:-:S05]  /*0580*/  SHF.L.U64.HI R10, R11, 0x1, R0 ;  /* 0x000000010b0a7819 */ /* 0x000fca0000010200 */
[----:B------:R-:W-:Y:S01]  /*0590*/  IMAD.X R7, R13, 0x1, ~R10, P0 ;  /* 0x000000010d077824 */ /* 0x000fe200000e0e0a */
[----:B------:R-:W-:Y:S06]  /*05a0*/  BRA `(.L_x_4) ;  /* 0x0000000000507947 */ /* 0x000fec0003800000 */
.L_x_0:
[----:B------:R-:W-:Y:S01]  /*05b0*/  IADD3 R11, P0, PT, R6, 0x2, RZ ;  /* 0x00000002060b7810 */ /* 0x000fe20007f1e0ff */
[----:B------:R-:W-:-:S04]  /*05c0*/  IMAD.MOV.U32 R23, RZ, RZ, R15 ;  /* 0x000000ffff177224 */ /* 0x000fc800078e000f */
[----:B------:R-:W-:Y:S02]  /*05d0*/  IMAD.X R0, RZ, RZ, R7, P0 ;  /* 0x000000ffff007224 */ /* 0x000fe400000e0607 */
[-C--:B------:R-:W-:Y:S02]  /*05e0*/  IMAD R8, R15, R11.reuse, RZ ;  /* 0x0000000b0f087224 */ /* 0x080fe400078e02ff */
[----:B------:R-:W-:Y:S01]  /*05f0*/  IMAD.WIDE.U32 R6, R9, R11, RZ ;  /* 0x0000000b09067225 */ /* 0x000fe200078e00ff */
[----:B------:R-:W-:-:S03]  /*0600*/  SHF.L.U64.HI R10, R11, 0x1, R0 ;  /* 0x000000010b0a7819 */ /* 0x000fc60000010200 */
[----:B------:R-:W-:Y:S02]  /*0610*/  IMAD R13, R0, R9, R8 ;  /* 0x00000009000d7224 */ /* 0x000fe400078e0208 */
[----:B------:R-:W-:Y:S02]  /*0620*/  IMAD.MOV.U32 R8, RZ, RZ, R9 ;  /* 0x000000ffff087224 */ /* 0x000fe400078e0009 */
[----:B------:R-:W-:Y:S02]  /*0630*/  IMAD.IADD R13, R7, 0x1, R13 ;  /* 0x00000001070d7824 */ /* 0x000fe400078e020d */
[----:B------:R-:W-:-:S03]  /*0640*/  IMAD.SHL.U32 R7, R11, 0x2, RZ ;  /* 0x000000020b077824 */ /* 0x000fc600078e00ff */
[----:B------:R-:W-:-:S05]  /*0650*/  LEA.HI R6, P0, R13, R6, RZ, 0x1 ;  /* 0x000000060d067211 */ /* 0x000fca00078108ff */
[----:B------:R-:W-:-:S05]  /*0660*/  IMAD.X R13, RZ, RZ, R13, P0 ;  /* 0x000000ffff0d7224 */ /* 0x000fca00000e060d */
[--C-:B------:R-:W-:Y:S02]  /*0670*/  SHF.R.S64 R16, R6, 0x1, R13.reuse ;  /* 0x0000000106107819 */ /* 0x100fe4000000100d */
[----:B------:R-:W-:Y:S02]  /*0680*/  SHF.R.S32.HI R13, RZ, 0x1, R13 ;  /* 0x00000001ff0d7819 */ /* 0x000fe4000001140d */
[C---:B------:R-:W-:Y:S02]  /*0690*/  IADD3 R18, P0, PT, R16.reuse, -R11, RZ ;  /* 0x8000000b10127210 */ /* 0x040fe40007f1e0ff */
[----:B------:R-:W-:Y:S02]  /*06a0*/  IADD3 R6, P2, P3, R16, 0x2, -R7 ;  /* 0x0000000210067810 */ /* 0x000fe40007b5e807 */
[----:B------:R-:W-:Y:S01]  /*06b0*/  IADD3 R20, P1, PT, R18, 0x1, RZ ;  /* 0x0000000112147810 */ /* 0x000fe20007f3e0ff */
[C---:B------:R-:W-:Y:S01]  /*06c0*/  IMAD.X R19, R13.reuse, 0x1, ~R0, P0 ;  /* 0x000000010d137824 */ /* 0x040fe200000e0e00 */
[----:B------:R-:W-:-:S03]  /*06d0*/  IADD3.X R7, PT, PT, R13, RZ, ~R10, P2, P3 ;  /* 0x000000ff0d077210 */ /* 0x000fc600017e6c0a */
[----:B------:R-:W-:-:S08]  /*06e0*/  IMAD.X R21, RZ, RZ, R19, P1 ;  /* 0x000000ffff157224 */ /* 0x000fd000008e0613 */
.L_x_4:
[----:B------:R-:W0:Y:S01]  /*06f0*/  S2R R12, SR_TID.X ;  /* 0x00000000000c7919 */ /* 0x000e220000002100 */
[----:B------:R-:W0:Y:S01]  /*0700*/  S2UR UR8, SR_CTAID.X ;  /* 0x00000000000879c3 */ /* 0x000e220000002500 */
[----:B-----5:R-:W-:-:S04]  /*0710*/  ISETP.GT.U32.AND P0, PT, R4, R9, PT ;  /* 0x000000090400720c */ /* 0x020fc80003f04070 */
[----:B------:R-:W-:-:S03]  /*0720*/  ISETP.GT.AND.EX P0, PT, R5, R15, PT, P0 ;  /* 0x0000000f0500720c */ /* 0x000fc60003f04300 */
[----:B------:R-:W0:Y:S01]  /*0730*/  LDC R17, c[0x0][0x360] ;  /* 0x0000d800ff117b82 */ /* 0x000e220000000800 */
[----:B------:R-:W-:Y:S01]  /*0740*/  SEL R10, RZ, 0x1, !P0 ;  /* 0x00000001ff0a7807 */ /* 0x000fe20004000000 */
[----:B0-----:R-:W-:-:S05]  /*0750*/  IMAD R17, R17, UR8, R12 ;  /* 0x0000000811117c24 */ /* 0x001fca000f8e020c */
[----:B------:R-:W-:-:S04]  /*0760*/  IADD3 R17, P1, PT, R17, R10, RZ ;  /* 0x0000000a11117210 */ /* 0x000fc80007f3e0ff */
[----:B------:R-:W-:Y:S01]  /*0770*/  ISETP.GE.U32.AND P0, PT, R17, R8, PT ;  /* 0x000000081100720c */ /* 0x000fe20003f06070 */
[----:B------:R-:W-:-:S05]  /*0780*/  IMAD.X R14, RZ, RZ, RZ, P1 ;  /* 0x000000ffff0e7224 */ /* 0x000fca00008e06ff */
[----:B------:R-:W-:-:S13]  /*0790*/  ISETP.GE.AND.EX P0, PT, R14, R23, PT, P0 ;  /* 0x000000170e00720c */ /* 0x000fda0003f06300 */
[----:B------:R-:W-:Y:S05]  /*07a0*/  @P0 EXIT ;  /* 0x000000000000094d */ /* 0x000fea0003800000 */
[----:B------:R-:W-:Y:S01]  /*07b0*/  ISETP.GT.U32.AND P0, PT, R4, R9, PT ;  /* 0x000000090400720c */ /* 0x000fe20003f04070 */
[----:B------:R-:W0:Y:S03]  /*07c0*/  LDCU.64 UR4, c[0x0][0x398] ;  /* 0x00007300ff0477ac */ /* 0x000e260008000a00 */
[----:B------:R-:W-:Y:S01]  /*07d0*/  ISETP.GT.AND.EX P0, PT, R5, R15, PT, P0 ;  /* 0x0000000f0500720c */ /* 0x000fe20003f04300 */
[----:B------:R-:W1:-:S12]  /*07e0*/  LDCU.128 UR12, c[0x0][0x3a0] ;  /* 0x00007400ff0c77ac */ /* 0x000e580008000c00 */
[C---:B------:R-:W-:Y:S02]  /*07f0*/  @P0 IADD3 R10, P1, PT, -R17.reuse, R9, RZ ;  /* 0x00000009110a0210 */ /* 0x040fe40007f3e1ff */
[----:B------:R-:W-:Y:S02]  /*0800*/  @!P0 LOP3.LUT R9, RZ, R17, RZ, 0x33, !PT ;  /* 0x00000011ff098212 */ /* 0x000fe400078e33ff */
[----:B------:R-:W-:Y:S01]  /*0810*/  @P0 IADD3 R8, P2, PT, R17, -0x1, RZ ;  /* 0xffffffff11080810 */ /* 0x000fe20007f5e0ff */
[----:B------:R-:W-:Y:S01]  /*0820*/  @!P0 IMAD.MOV.U32 R8, RZ, RZ, -0x1 ;  /* 0xffffffffff088424 */ /* 0x000fe200078e00ff */
[----:B------:R-:W-:Y:S01]  /*0830*/  @!P0 IADD3 R10, P3, PT, R4, R9, RZ ;  /* 0x00000009040a8210 */ /* 0x000fe20007f7e0ff */
[----:B------:R-:W-:Y:S01]  /*0840*/  @P0 IMAD.X R15, R15, 0x1, ~R14, P1 ;  /* 0x000000010f0f0824 */ /* 0x000fe200008e0e0e */
[----:B------:R-:W-:Y:S02]  /*0850*/  @!P0 LOP3.LUT R4, RZ, R14, RZ, 0x33, !PT ;  /* 0x0000000eff048212 */ /* 0x000fe400078e33ff */
[----:B------:R-:W-:Y:S01]  /*0860*/  @P0 IADD3.X R9, PT, PT, R14, -0x1, RZ, P2, !PT ;  /* 0xffffffff0e090810 */ /* 0x000fe200017fe4ff */
[----:B------:R-:W-:Y:S01]  /*0870*/  @!P0 IMAD.MOV.U32 R9, RZ, RZ, -0x1 ;  /* 0xffffffffff098424 */ /* 0x000fe200078e00ff */
[----:B-1----:R-:W-:Y:S01]  /*0880*/  IADD3 R8, P1, PT, R8, UR12, RZ ;  /* 0x0000000c08087c10 */ /* 0x002fe2000ff3e0ff */
[----:B------:R-:W-:Y:S01]  /*0890*/  @!P0 IMAD.X R15, R5, 0x1, R4, P3 ;  /* 0x00000001050f8824 */ /* 0x000fe200018e0604 */
[----:B0-----:R-:W-:-:S02]  /*08a0*/  IADD3 R4, P0, PT, R10, UR4, RZ ;  /* 0x000000040a047c10 */ /* 0x001fc4000ff1e0ff */
[-C--:B------:R-:W-:Y:S02]  /*08b0*/  IADD3 R23, P2, PT, R6, R17.reuse, RZ ;  /* 0x0000001106177210 */ /* 0x080fe40007f5e0ff */
[----:B------:R-:W-:Y:S01]  /*08c0*/  IADD3.X R5, PT, PT, R15, UR5, RZ, P0, !PT ;  /* 0x000000050f057c10 */ /* 0x000fe200087fe4ff */
[----:B------:R-:W0:Y:S01]  /*08d0*/  LDCU.64 UR4, c[0x0][0x3b0] ;  /* 0x00007600ff0477ac */ /* 0x000e220008000a00 */
[----:B------:R-:W-:Y:S01]  /*08e0*/  IADD3.X R9, PT, PT, R9, UR13, RZ, P1, !PT ;  /* 0x0000000d09097c10 */ /* 0x000fe20008ffe4ff */
[----:B------:R-:W-:Y:S01]  /*08f0*/  IMAD.X R24, R7, 0x1, R14, P2 ;  /* 0x0000000107187824 */ /* 0x000fe200010e060e */
[C---:B------:R-:W-:Y:S02]  /*0900*/  LEA R6, P1, R23.reuse, UR14, 0x2 ;  /* 0x0000000e17067c11 */ /* 0x040fe4000f8210ff */
[----:B------:R-:W-:Y:S01]  /*0910*/  IADD3 R25, P0, PT, R18, R17, RZ ;  /* 0x0000001112197210 */ /* 0x000fe20007f1e0ff */
[----:B------:R1:W2:Y:S01]  /*0920*/  LDG.E.U8 R22, desc[UR6][R8.64] ;  /* 0x0000000608167981 */ /* 0x0002a2000c1e1100 */
[----:B------:R-:W-:-:S03]  /*0930*/  LEA.HI.X R7, R23, UR15, R24, 0x2, P1 ;  /* 0x0000000f17077c11 */ /* 0x000fc600088f1418 */
[----:B------:R-:W2:Y:S01]  /*0940*/  LDG.E.U8 R5, desc[UR6][R4.64+-0x1] ;  /* 0xffffff0604057981 */ /* 0x000ea2000c1e1100 */
[----:B------:R-:W-:Y:S01]  /*0950*/  IMAD.X R24, R19, 0x1, R14, P0 ;  /* 0x0000000113187824 */ /* 0x000fe200000e060e */
[C---:B------:R-:W-:Y:S02]  /*0960*/  LEA R18, P0, R25.reuse, UR14, 0x2 ;  /* 0x0000000e19127c11 */ /* 0x040fe4000f8010ff */
[----:B------:R-:W3:Y:S02]  /*0970*/  LDG.E R6, desc[UR6][R6.64] ;  /* 0x0000000606067981 */ /* 0x000ee4000c1e1900 */
[----:B------:R-:W-:Y:S02]  /*0980*/  LEA.HI.X R19, R25, UR15, R24, 0x2, P0 ;  /* 0x0000000f19137c11 */ /* 0x000fe400080f1418 */
[----:B------:R-:W-:-:S03]  /*0990*/  IADD3 R20, P0, PT, R20, R17, RZ ;  /* 0x0000001114147210 */ /* 0x000fc60007f1e0ff */
[----:B------:R-:W4:Y:S02]  /*09a0*/  LDG.E R18, desc[UR6][R18.64] ;  /* 0x0000000612127981 */ /* 0x000f24000c1e1900 */
[----:B------:R-:W-:Y:S01]  /*09b0*/  IMAD.X R21, R21, 0x1, R14, P0 ;  /* 0x0000000115157824 */ /* 0x000fe200000e060e */
[----:B-1----:R-:W-:-:S04]  /*09c0*/  LEA R8, P0, R20, UR14, 0x2 ;  /* 0x0000000e14087c11 */ /* 0x002fc8000f8010ff */
[----:B------:R-:W-:-:S05]  /*09d0*/  LEA.HI.X R9, R20, UR15, R21, 0x2, P0 ;  /* 0x0000000f14097c11 */ /* 0x000fca00080f1415 */
[----:B------:R-:W5:Y:S01]  /*09e0*/  LDG.E R8, desc[UR6][R8.64] ;  /* 0x0000000608087981 */ /* 0x000f62000c1e1900 */
[----:B--2---:R-:W-:Y:S01]  /*09f0*/  ISETP.NE.AND P0, PT, R5, R22, PT ;  /* 0x000000160500720c */ /* 0x004fe20003f05270 */
[C---:B---3--:R-:W-:Y:S01]  /*0a00*/  VIADD R20, R6.reuse, 0x5 ;  /* 0x0000000506147836 */ /* 0x048fe20000000000 */
[----:B------:R-:W1:Y:S11]  /*0a10*/  LDC.64 R4, c[0x0][0x3b8] ;  /* 0x0000ee00ff047b82 */ /* 0x000e760000000a00 */
[----:B------:R-:W-:Y:S01]  /*0a20*/  @P0 VIADD R20, R6, 0xfffffffd ;  /* 0xfffffffd06140836 */ /* 0x000fe20000000000 */
[----:B------:R-:W-:Y:S01]  /*0a30*/  IADD3 R16, P0, PT, R16, R17, RZ ;  /* 0x0000001110107210 */ /* 0x000fe20007f1e0ff */
[----:B----4-:R-:W-:-:S03]  /*0a40*/  VIADD R18, R18, 0xfffffffc ;  /* 0xfffffffc12127836 */ /* 0x010fc60000000000 */
[----:B------:R-:W-:Y:S01]  /*0a50*/  VIMNMX R7, PT, PT, RZ, R20, !PT ;  /* 0x00000014ff077248 */ /* 0x000fe20007fe0100 */
[----:B------:R-:W-:Y:S01]  /*0a60*/  IMAD.X R17, R13, 0x1, R14, P0 ;  /* 0x000000010d117824 */ /* 0x000fe200000e060e */
[----:B------:R-:W-:Y:S01]  /*0a70*/  ISETP.GT.AND P0, PT, R20, RZ, PT ;  /* 0x000000ff1400720c */ /* 0x000fe20003f04270 */
[----:B------:R-:W-:Y:S01]  /*0a80*/  IMAD.SHL.U32 R6, R16, 0x4, RZ ;  /* 0x0000000410067824 */ /* 0x000fe200078e00ff */
[CC--:B------:R-:W-:Y:S02]  /*0a90*/  ISETP.GT.AND P1, PT, R18.reuse, R7.reuse, PT ;  /* 0x000000071200720c */ /* 0x0c0fe40003f24270 */
[----:B------:R-:W-:Y:S01]  /*0aa0*/  VIMNMX R18, PT, PT, R18, R7, !PT ;  /* 0x0000000712127248 */ /* 0x000fe20007fe0100 */
[----:B-----5:R-:W-:Y:S01]  /*0ab0*/  VIADD R7, R8, 0xfffffffc ;  /* 0xfffffffc08077836 */ /* 0x020fe20000000000 */
[----:B------:R-:W-:Y:S02]  /*0ac0*/  SEL R9, RZ, 0x3, !P0 ;  /* 0x00000003ff097807 */ /* 0x000fe40004000000 */
[----:B------:R-:W-:-:S02]  /*0ad0*/  SHF.L.U64.HI R14, R16, 0x2, R17 ;  /* 0x00000002100e7819 */ /* 0x000fc40000010211 */
[C---:B------:R-:W-:Y:S02]  /*0ae0*/  IADD3 R8, P2, PT, R6.reuse, UR14, RZ ;  /* 0x0000000e06087c10 */ /* 0x040fe4000ff5e0ff */
[----:B0-----:R-:W-:Y:S02]  /*0af0*/  IADD3 R6, P3, PT, R6, UR4, RZ ;  /* 0x0000000406067c10 */ /* 0x001fe4000ff7e0ff */
[----:B------:R-:W-:Y:S02]  /*0b00*/  SEL R13, R9, 0x1, !P1 ;  /* 0x00000001090d7807 */ /* 0x000fe40004800000 */
[CC--:B------:R-:W-:Y:S02]  /*0b10*/  ISETP.GT.AND P0, PT, R7.reuse, R18.reuse, PT ;  /* 0x000000120700720c */ /* 0x0c0fe40003f04270 */
[----:B------:R-:W-:Y:S02]  /*0b20*/  IADD3.X R9, PT, PT, R14, UR15, RZ, P2, !PT ;  /* 0x0000000f0e097c10 */ /* 0x000fe400097fe4ff */
[----:B------:R-:W-:-:S02]  /*0b30*/  VIMNMX R23, PT, PT, R7, R18, !PT ;  /* 0x0000001207177248 */ /* 0x000fc40007fe0100 */
[----:B------:R-:W-:Y:S02]  /*0b40*/  IADD3.X R7, PT, PT, R14, UR5, RZ, P3, !PT ;  /* 0x000000050e077c10 */ /* 0x000fe40009ffe4ff */
[----:B------:R-:W-:Y:S01]  /*0b50*/  SEL R13, R13, 0x2, !P0 ;  /* 0x000000020d0d7807 */ /* 0x000fe20004000000 */
[----:B------:R-:W-:Y:S04]  /*0b60*/  STG.E desc[UR6][R8.64], R23 ;  /* 0x0000001708007986 */ /* 0x000fe8000c101906 */
[----:B------:R-:W-:Y:S04]  /*0b70*/  STG.E desc[UR6][R6.64], R13 ;  /* 0x0000000d06007986 */ /* 0x000fe8000c101906 */
[----:B-1----:R-:W2:Y:S02]  /*0b80*/  LDG.E.64 R18, desc[UR6][R4.64] ;  /* 0x0000000604127981 */ /* 0x002ea4000c1e1b00 */
[----:B--2---:R-:W-:-:S04]  /*0b90*/  LEA R20, P0, R18, UR14, 0x2 ;  /* 0x0000000e12147c11 */ /* 0x004fc8000f8010ff */
[----:B------:R-:W-:-:S05]  /*0ba0*/  LEA.HI.X R21, R18, UR15, R19, 0x2, P0 ;  /* 0x0000000f12157c11 */ /* 0x000fca00080f1413 */
[----:B------:R-:W2:Y:S01]  /*0bb0*/  LDG.E R20, desc[UR6][R20.64] ;  /* 0x0000000614147981 */ /* 0x000ea2000c1e1900 */
[C---:B------:R-:W-:Y:S01]  /*0bc0*/  ISETP.NE.AND P2, PT, R12.reuse, RZ, PT ;  /* 0x000000ff0c00720c */ /* 0x040fe20003f45270 */
[----:B------:R-:W-:Y:S01]  /*0bd0*/  BSSY.RECONVERGENT B0, `(.L_x_6) ;  /* 0x0000012000007945 */ /* 0x000fe20003800200 */
[----:B------:R-:W-:Y:S02]  /*0be0*/  LOP3.LUT P0, RZ, R12, UR8, RZ, 0xfc, !PT ;  /* 0x000000080cff7c12 */ /* 0x000fe4000f80fcff */
[----:B--2---:R-:W-:-:S13]  /*0bf0*/  ISETP.GT.AND P1, PT, R23, R20, PT ;  /* 0x000000141700720c */ /* 0x004fda0003f24270 */
[----:B------:R-:W0:Y:S01]  /*0c00*/  @P1 LDC.64 R18, c[0x0][0x3c0] ;  /* 0x0000f000ff121b82 */ /* 0x000e220000000a00 */
[----:B------:R1:W-:Y:S02]  /*0c10*/  @P1 STG.E.64 desc[UR6][R4.64], R16 ;  /* 0x0000001004001986 */ /* 0x0003e4000c101b06 */
[----:B-1----:R-:W-:Y:S02]  /*0c20*/  IMAD.MOV.U32 R4, RZ, RZ, R11 ;  /* 0x000000ffff047224 */ /* 0x002fe400078e000b */
[----:B------:R-:W-:-:S05]  /*0c30*/  IMAD.MOV.U32 R5, RZ, RZ, R0 ;  /* 0x000000ffff057224 */ /* 0x000fca00078e0000 */
[----:B0-----:R0:W-:Y:S01]  /*0c40*/  @P1 STG.E.64 desc[UR6][R18.64], R4 ;  /* 0x0000000412001986 */ /* 0x0011e2000c101b06 */
[----:B------:R-:W-:Y:S05]  /*0c50*/  @P2 BRA `(.L_x_7) ;  /* 0x0000000000242947 */ /* 0x000fea0003800000 */
[----:B------:R-:W1:Y:S01]  /*0c60*/  S2UR UR5, SR_CgaCtaId ;  /* 0x00000000000579c3 */ /* 0x000e620000008800 */
[----:B------:R-:W-:Y:S02]  /*0c70*/  UMOV UR4, 0x400 ;  /* 0x0000040000047882 */ /* 0x000fe40000000000 */
[----:B-1----:R-:W-:-:S09]  /*0c80*/  ULEA UR4, UR5, UR4, 0x18 ;  /* 0x0000000405047291 */ /* 0x002fd2000f8ec0ff */
[----:B------:R-:W-:Y:S01]  /*0c90*/  STS [UR4], RZ ;  /* 0x000000ffff007988 */ /* 0x000fe20008000804 */
[----:B------:R-:W-:Y:S06]  /*0ca0*/  MEMBAR.SC.GPU ;  /* 0x0000000000007992 */ /* 0x000fec0000002000 */
[----:B------:R-:W-:-:S00]  /*0cb0*/  ERRBAR ;  /* 0x00000000000079ab */ /* 0x000fc00000000000 */
[----:B------:R-:W-:Y:S06]  /*0cc0*/  CGAERRBAR ;  /* 0x00000000000075ab */ /* 0x000fec0000000000 */
[----:B------:R-:W-:Y:S04]  /*0cd0*/  CCTL.IVALL ;  /* 0x00000000ff00798f */ /* 0x000fe80002000000 */
[----:B------:R-:W-:Y:S01]  /*0ce0*/  ATOMS.POPC.INC.32 RZ, [UR4] ;  /* 0x00000000ffff7f8c */ /* 0x000fe2000d800004 */
.L_x_7:
[----:B------:R-:W-:Y:S05]  /*0cf0*/  BSYNC.RECONVERGENT B0 ;  /* 0x0000000000007941 */ /* 0x000fea0003800200 */
.L_x_6:
[----:B------:R-:W-:Y:S05]  /*0d00*/  @P0 EXIT ;  /* 0x000000000000094d */ /* 0x000fea0003800000 */
[----:B------:R-:W-:-:S05]  /*0d10*/  IMAD.MOV.U32 R11, RZ, RZ, R15 ;  /* 0x000000ffff0b7224 */ /* 0x000fca00078e000f */
[----:B------:R-:W-:Y:S01]  /*0d20*/  STG.E.64 desc[UR6][R2.64], R10 ;  /* 0x0000000a02007986 */ /* 0x000fe2000c101b06 */
[----:B------:R-:W-:Y:S05]  /*0d30*/  EXIT ;  /* 0x000000000000794d */ /* 0x000fea0003800000 */
.L_x_8:
[----:B------:R-:W-:-:S00]  /*0d40*/  BRA `(.L_x_8) ;  /* 0xfffffffc00fc7947 */ /* 0x000fc0000383ffff */
[----:B------:R-:W-:-:S00]  /*0d50*/  NOP ;  /* 0x0000000000007918 */ /* 0x000fc00000000000 */
        /* <DEDUP_REMOVED lines=10> */
.L_x_9:


//--------------------- .nv.shared._Z9smilarityPxS_S_PcS0_PiS1_S_S_ --------------------------
	.section	.nv.shared._Z9smilarityPxS_S_PcS0_PiS1_S_S_,"aw",@nobits
	.sectionflags	@""
	.align	4
.nv.shared._Z9smilarityPxS_S_PcS0_PiS1_S_S_:
	.zero		1028


//--------------------- .nv.shared.reserved.0     --------------------------
	.section	.nv.shared.reserved.0,"aw",@nobits
	.weak		__nv_reservedSMEM_offset_0_alias
	.size		__nv_reservedSMEM_offset_0_alias, 0, 64
	.other		__nv_reservedSMEM_offset_0_alias,@"STO_CUDA_RESERVED_SHARED STV_DEFAULT"
__nv_reservedSMEM_offset_0_alias:
	.zero		0
	.zero		64


//--------------------- .nv.constant0._Z9smilarityPxS_S_PcS0_PiS1_S_S_ --------------------------
	.section	.nv.constant0._Z9smilarityPxS_S_PcS0_PiS1_S_S_,"a",@progbits
	.sectionflags	@""
	.align	4
.nv.constant0._Z9smilarityPxS_S_PcS0_PiS1_S_S_:
	.zero		968


//--------------------- SYMBOLS --------------------------

	.type		.nv.reservedSmem.offset0,@object
	.size		.nv.reservedSmem.offset0,0x4
	.type		.nv.reservedSmem.cap,@object
	.size		.nv.reservedSmem.cap,0x4
